//
// Generated by NVIDIA NVVM Compiler
//
// Compiler Build ID: CL-36424714
// Cuda compilation tools, release 13.0, V13.0.88
// Based on NVVM 20.0.0
//

.version 9.0
.target sm_100
.address_size 64

	// .globl	_Z9histogramPhPii
// _ZZ13histogram_optPhPiiE4smem has been demoted
// _ZZ13histogram_optPhPiiE17private_histogram has been demoted
// _ZZ21histogram_opt_uniformPhPiiE4smem has been demoted
// _ZZ21histogram_opt_uniformPhPiiE17private_histogram has been demoted

.visible .entry _Z9histogramPhPii(
	.param .u64 .ptr .align 1 _Z9histogramPhPii_param_0,
	.param .u64 .ptr .align 1 _Z9histogramPhPii_param_1,
	.param .u32 _Z9histogramPhPii_param_2
)
{
	.reg .pred 	%p<2>;
	.reg .b32 	%r<8>;
	.reg .b64 	%rd<9>;

	ld.param.u64 	%rd1, [_Z9histogramPhPii_param_0];
	ld.param.u64 	%rd2, [_Z9histogramPhPii_param_1];
	ld.param.u32 	%r2, [_Z9histogramPhPii_param_2];
	mov.u32 	%r3, %tid.x;
	mov.u32 	%r4, %ctaid.x;
	mov.u32 	%r5, %ntid.x;
	mad.lo.s32 	%r1, %r4, %r5, %r3;
	setp.ge.u32 	%p1, %r1, %r2;
	@%p1 bra 	$L__BB0_2;
	cvta.to.global.u64 	%rd3, %rd1;
	cvta.to.global.u64 	%rd4, %rd2;
	cvt.u64.u32 	%rd5, %r1;
	add.s64 	%rd6, %rd3, %rd5;
	ld.global.u8 	%r6, [%rd6];
	mul.wide.u32 	%rd7, %r6, 4;
	add.s64 	%rd8, %rd4, %rd7;
	atom.global.add.u32 	%r7, [%rd8], 1;
$L__BB0_2:
	ret;

}
	// .globl	_Z13histogram_optPhPii
.visible .entry _Z13histogram_optPhPii(
	.param .u64 .ptr .align 1 _Z13histogram_optPhPii_param_0,
	.param .u64 .ptr .align 1 _Z13histogram_optPhPii_param_1,
	.param .u32 _Z13histogram_optPhPii_param_2
)
{
	.reg .pred 	%p<11>;
	.reg .b16 	%rs<41>;
	.reg .b32 	%r<62>;
	.reg .b64 	%rd<23>;
	// demoted variable
	.shared .align 1 .b8 _ZZ13histogram_optPhPiiE4smem[1024];
	// demoted variable
	.shared .align 4 .b8 _ZZ13histogram_optPhPiiE17private_histogram[1024];
	ld.param.u64 	%rd3, [_Z13histogram_optPhPii_param_0];
	ld.param.u64 	%rd2, [_Z13histogram_optPhPii_param_1];
	ld.param.u32 	%r12, [_Z13histogram_optPhPii_param_2];
	cvta.to.global.u64 	%rd1, %rd3;
	mov.u32 	%r1, %tid.x;
	mov.u32 	%r13, %ctaid.x;
	mov.u32 	%r14, %ntid.x;
	mul.lo.s32 	%r15, %r14, %r13;
	shl.b32 	%r16, %r15, 3;
	add.s32 	%r2, %r16, %r1;
	setp.ge.u32 	%p1, %r2, %r12;
	mov.b16 	%rs33, 255;
	@%p1 bra 	$L__BB1_2;
	cvt.u64.u32 	%rd4, %r2;
	add.s64 	%rd5, %rd1, %rd4;
	ld.global.u8 	%rs33, [%rd5];
$L__BB1_2:
	mov.u32 	%r17, _ZZ13histogram_optPhPiiE4smem;
	add.s32 	%r3, %r17, %r1;
	st.shared.u8 	[%r3], %rs33;
	add.s32 	%r4, %r2, 128;
	setp.ge.u32 	%p2, %r4, %r12;
	mov.b16 	%rs34, 255;
	@%p2 bra 	$L__BB1_4;
	cvt.u64.u32 	%rd6, %r4;
	add.s64 	%rd7, %rd1, %rd6;
	ld.global.u8 	%rs34, [%rd7];
$L__BB1_4:
	st.shared.u8 	[%r3+128], %rs34;
	add.s32 	%r5, %r2, 256;
	setp.ge.u32 	%p3, %r5, %r12;
	mov.b16 	%rs35, 255;
	@%p3 bra 	$L__BB1_6;
	cvt.u64.u32 	%rd8, %r5;
	add.s64 	%rd9, %rd1, %rd8;
	ld.global.u8 	%rs35, [%rd9];
$L__BB1_6:
	st.shared.u8 	[%r3+256], %rs35;
	add.s32 	%r6, %r2, 384;
	setp.ge.u32 	%p4, %r6, %r12;
	mov.b16 	%rs36, 255;
	@%p4 bra 	$L__BB1_8;
	cvt.u64.u32 	%rd10, %r6;
	add.s64 	%rd11, %rd1, %rd10;
	ld.global.u8 	%rs36, [%rd11];
$L__BB1_8:
	st.shared.u8 	[%r3+384], %rs36;
	add.s32 	%r7, %r2, 512;
	setp.ge.u32 	%p5, %r7, %r12;
	mov.b16 	%rs37, 255;
	@%p5 bra 	$L__BB1_10;
	cvt.u64.u32 	%rd12, %r7;
	add.s64 	%rd13, %rd1, %rd12;
	ld.global.u8 	%rs37, [%rd13];
$L__BB1_10:
	st.shared.u8 	[%r3+512], %rs37;
	add.s32 	%r8, %r2, 640;
	setp.ge.u32 	%p6, %r8, %r12;
	mov.b16 	%rs38, 255;
	@%p6 bra 	$L__BB1_12;
	cvt.u64.u32 	%rd14, %r8;
	add.s64 	%rd15, %rd1, %rd14;
	ld.global.u8 	%rs38, [%rd15];
$L__BB1_12:
	st.shared.u8 	[%r3+640], %rs38;
	add.s32 	%r9, %r2, 768;
	setp.ge.u32 	%p7, %r9, %r12;
	mov.b16 	%rs39, 255;
	@%p7 bra 	$L__BB1_14;
	cvt.u64.u32 	%rd16, %r9;
	add.s64 	%rd17, %rd1, %rd16;
	ld.global.u8 	%rs39, [%rd17];
$L__BB1_14:
	st.shared.u8 	[%r3+768], %rs39;
	add.s32 	%r10, %r2, 896;
	setp.ge.u32 	%p8, %r10, %r12;
	mov.b16 	%rs40, 255;
	@%p8 bra 	$L__BB1_16;
	cvt.u64.u32 	%rd18, %r10;
	add.s64 	%rd19, %rd1, %rd18;
	ld.global.u8 	%rs40, [%rd19];
$L__BB1_16:
	st.shared.u8 	[%r3+896], %rs40;
	bar.sync 	0;
	setp.gt.u32 	%p9, %r1, 31;
	shl.b32 	%r18, %r1, 2;
	mov.u32 	%r19, _ZZ13histogram_optPhPiiE17private_histogram;
	add.s32 	%r11, %r19, %r18;
	@%p9 bra 	$L__BB1_18;
	mov.b32 	%r20, 0;
	st.shared.u32 	[%r11], %r20;
	st.shared.u32 	[%r11+128], %r20;
	st.shared.u32 	[%r11+256], %r20;
	st.shared.u32 	[%r11+384], %r20;
	st.shared.u32 	[%r11+512], %r20;
	st.shared.u32 	[%r11+640], %r20;
	st.shared.u32 	[%r11+768], %r20;
	st.shared.u32 	[%r11+896], %r20;
$L__BB1_18:
	setp.gt.u32 	%p10, %r1, 31;
	bar.sync 	0;
	ld.shared.u8 	%rs25, [%r3];
	mul.wide.u16 	%r21, %rs25, 4;
	add.s32 	%r23, %r19, %r21;
	atom.shared.add.u32 	%r24, [%r23], 1;
	ld.shared.u8 	%rs26, [%r3+128];
	mul.wide.u16 	%r25, %rs26, 4;
	add.s32 	%r26, %r19, %r25;
	atom.shared.add.u32 	%r27, [%r26], 1;
	ld.shared.u8 	%rs27, [%r3+256];
	mul.wide.u16 	%r28, %rs27, 4;
	add.s32 	%r29, %r19, %r28;
	atom.shared.add.u32 	%r30, [%r29], 1;
	ld.shared.u8 	%rs28, [%r3+384];
	mul.wide.u16 	%r31, %rs28, 4;
	add.s32 	%r32, %r19, %r31;
	atom.shared.add.u32 	%r33, [%r32], 1;
	ld.shared.u8 	%rs29, [%r3+512];
	mul.wide.u16 	%r34, %rs29, 4;
	add.s32 	%r35, %r19, %r34;
	atom.shared.add.u32 	%r36, [%r35], 1;
	ld.shared.u8 	%rs30, [%r3+640];
	mul.wide.u16 	%r37, %rs30, 4;
	add.s32 	%r38, %r19, %r37;
	atom.shared.add.u32 	%r39, [%r38], 1;
	ld.shared.u8 	%rs31, [%r3+768];
	mul.wide.u16 	%r40, %rs31, 4;
	add.s32 	%r41, %r19, %r40;
	atom.shared.add.u32 	%r42, [%r41], 1;
	ld.shared.u8 	%rs32, [%r3+896];
	mul.wide.u16 	%r43, %rs32, 4;
	add.s32 	%r44, %r19, %r43;
	atom.shared.add.u32 	%r45, [%r44], 1;
	bar.sync 	0;
	@%p10 bra 	$L__BB1_20;
	ld.shared.u32 	%r46, [%r11];
	cvta.to.global.u64 	%rd20, %rd2;
	mul.wide.u32 	%rd21, %r1, 4;
	add.s64 	%rd22, %rd20, %rd21;
	atom.global.add.u32 	%r47, [%rd22], %r46;
	ld.shared.u32 	%r48, [%r11+128];
	atom.global.add.u32 	%r49, [%rd22+128], %r48;
	ld.shared.u32 	%r50, [%r11+256];
	atom.global.add.u32 	%r51, [%rd22+256], %r50;
	ld.shared.u32 	%r52, [%r11+384];
	atom.global.add.u32 	%r53, [%rd22+384], %r52;
	ld.shared.u32 	%r54, [%r11+512];
	atom.global.add.u32 	%r55, [%rd22+512], %r54;
	ld.shared.u32 	%r56, [%r11+640];
	atom.global.add.u32 	%r57, [%rd22+640], %r56;
	ld.shared.u32 	%r58, [%r11+768];
	atom.global.add.u32 	%r59, [%rd22+768], %r58;
	ld.shared.u32 	%r60, [%r11+896];
	atom.global.add.u32 	%r61, [%rd22+896], %r60;
$L__BB1_20:
	ret;

}
	// .globl	_Z21histogram_opt_uniformPhPii
.visible .entry _Z21histogram_opt_uniformPhPii(
	.param .u64 .ptr .align 1 _Z21histogram_opt_uniformPhPii_param_0,
	.param .u64 .ptr .align 1 _Z21histogram_opt_uniformPhPii_param_1,
	.param .u32 _Z21histogram_opt_uniformPhPii_param_2
)
{
	.reg .pred 	%p<9>;
	.reg .b16 	%rs<41>;
	.reg .b32 	%r<49>;
	.reg .b64 	%rd<23>;
	// demoted variable
	.shared .align 1 .b8 _ZZ21histogram_opt_uniformPhPiiE4smem[1024];
	// demoted variable
	.shared .align 4 .b8 _ZZ21histogram_opt_uniformPhPiiE17private_histogram[1024];
	ld.param.u64 	%rd3, [_Z21histogram_opt_uniformPhPii_param_0];
	ld.param.u64 	%rd2, [_Z21histogram_opt_uniformPhPii_param_1];
	ld.param.u32 	%r11, [_Z21histogram_opt_uniformPhPii_param_2];
	cvta.to.global.u64 	%rd1, %rd3;
	mov.u32 	%r1, %tid.x;
	mov.u32 	%r12, %ctaid.x;
	mov.u32 	%r13, %ntid.x;
	mul.lo.s32 	%r14, %r13, %r12;
	shl.b32 	%r15, %r14, 3;
	add.s32 	%r2, %r15, %r1;
	setp.ge.u32 	%p1, %r2, %r11;
	mov.b16 	%rs33, 255;
	@%p1 bra 	$L__BB2_2;
	cvt.u64.u32 	%rd4, %r2;
	add.s64 	%rd5, %rd1, %rd4;
	ld.global.u8 	%rs33, [%rd5];
$L__BB2_2:
	mov.u32 	%r16, _ZZ21histogram_opt_uniformPhPiiE4smem;
	add.s32 	%r3, %r16, %r1;
	st.shared.u8 	[%r3], %rs33;
	add.s32 	%r4, %r2, 128;
	setp.ge.u32 	%p2, %r4, %r11;
	mov.b16 	%rs34, 255;
	@%p2 bra 	$L__BB2_4;
	cvt.u64.u32 	%rd6, %r4;
	add.s64 	%rd7, %rd1, %rd6;
	ld.global.u8 	%rs34, [%rd7];
$L__BB2_4:
	st.shared.u8 	[%r3+128], %rs34;
	add.s32 	%r5, %r2, 256;
	setp.ge.u32 	%p3, %r5, %r11;
	mov.b16 	%rs35, 255;
	@%p3 bra 	$L__BB2_6;
	cvt.u64.u32 	%rd8, %r5;
	add.s64 	%rd9, %rd1, %rd8;
	ld.global.u8 	%rs35, [%rd9];
$L__BB2_6:
	st.shared.u8 	[%r3+256], %rs35;
	add.s32 	%r6, %r2, 384;
	setp.ge.u32 	%p4, %r6, %r11;
	mov.b16 	%rs36, 255;
	@%p4 bra 	$L__BB2_8;
	cvt.u64.u32 	%rd10, %r6;
	add.s64 	%rd11, %rd1, %rd10;
	ld.global.u8 	%rs36, [%rd11];
$L__BB2_8:
	st.shared.u8 	[%r3+384], %rs36;
	add.s32 	%r7, %r2, 512;
	setp.ge.u32 	%p5, %r7, %r11;
	mov.b16 	%rs37, 255;
	@%p5 bra 	$L__BB2_10;
	cvt.u64.u32 	%rd12, %r7;
	add.s64 	%rd13, %rd1, %rd12;
	ld.global.u8 	%rs37, [%rd13];
$L__BB2_10:
	st.shared.u8 	[%r3+512], %rs37;
	add.s32 	%r8, %r2, 640;
	setp.ge.u32 	%p6, %r8, %r11;
	mov.b16 	%rs38, 255;
	@%p6 bra 	$L__BB2_12;
	cvt.u64.u32 	%rd14, %r8;
	add.s64 	%rd15, %rd1, %rd14;
	ld.global.u8 	%rs38, [%rd15];
$L__BB2_12:
	st.shared.u8 	[%r3+640], %rs38;
	add.s32 	%r9, %r2, 768;
	setp.ge.u32 	%p7, %r9, %r11;
	mov.b16 	%rs39, 255;
	@%p7 bra 	$L__BB2_14;
	cvt.u64.u32 	%rd16, %r9;
	add.s64 	%rd17, %rd1, %rd16;
	ld.global.u8 	%rs39, [%rd17];
$L__BB2_14:
	st.shared.u8 	[%r3+768], %rs39;
	add.s32 	%r10, %r2, 896;
	setp.ge.u32 	%p8, %r10, %r11;
	mov.b16 	%rs40, 255;
	@%p8 bra 	$L__BB2_16;
	cvt.u64.u32 	%rd18, %r10;
	add.s64 	%rd19, %rd1, %rd18;
	ld.global.u8 	%rs40, [%rd19];
$L__BB2_16:
	st.shared.u8 	[%r3+896], %rs40;
	bar.sync 	0;
	shl.b32 	%r17, %r1, 2;
	mov.u32 	%r18, _ZZ21histogram_opt_uniformPhPiiE17private_histogram;
	add.s32 	%r19, %r18, %r17;
	mov.b32 	%r20, 0;
	st.shared.u32 	[%r19], %r20;
	st.shared.u32 	[%r19+512], %r20;
	bar.sync 	0;
	ld.shared.u8 	%rs25, [%r3];
	mul.wide.u16 	%r21, %rs25, 4;
	add.s32 	%r22, %r18, %r21;
	atom.shared.add.u32 	%r23, [%r22], 1;
	ld.shared.u8 	%rs26, [%r3+128];
	mul.wide.u16 	%r24, %rs26, 4;
	add.s32 	%r25, %r18, %r24;
	atom.shared.add.u32 	%r26, [%r25], 1;
	ld.shared.u8 	%rs27, [%r3+256];
	mul.wide.u16 	%r27, %rs27, 4;
	add.s32 	%r28, %r18, %r27;
	atom.shared.add.u32 	%r29, [%r28], 1;
	ld.shared.u8 	%rs28, [%r3+384];
	mul.wide.u16 	%r30, %rs28, 4;
	add.s32 	%r31, %r18, %r30;
	atom.shared.add.u32 	%r32, [%r31], 1;
	ld.shared.u8 	%rs29, [%r3+512];
	mul.wide.u16 	%r33, %rs29, 4;
	add.s32 	%r34, %r18, %r33;
	atom.shared.add.u32 	%r35, [%r34], 1;
	ld.shared.u8 	%rs30, [%r3+640];
	mul.wide.u16 	%r36, %rs30, 4;
	add.s32 	%r37, %r18, %r36;
	atom.shared.add.u32 	%r38, [%r37], 1;
	ld.shared.u8 	%rs31, [%r3+768];
	mul.wide.u16 	%r39, %rs31, 4;
	add.s32 	%r40, %r18, %r39;
	atom.shared.add.u32 	%r41, [%r40], 1;
	ld.shared.u8 	%rs32, [%r3+896];
	mul.wide.u16 	%r42, %rs32, 4;
	add.s32 	%r43, %r18, %r42;
	atom.shared.add.u32 	%r44, [%r43], 1;
	bar.sync 	0;
	cvta.to.global.u64 	%rd20, %rd2;
	ld.shared.u32 	%r45, [%r19];
	mul.wide.u32 	%rd21, %r1, 4;
	add.s64 	%rd22, %rd20, %rd21;
	atom.global.add.u32 	%r46, [%rd22], %r45;
	ld.shared.u32 	%r47, [%r19+512];
	atom.global.add.u32 	%r48, [%rd22+512], %r47;
	ret;

}


// ===== COMPILED SASS (sm_100) =====

	.target	sm_100

	.elftype	@"ET_EXEC"


//--------------------- .note.nv.tkinfo           --------------------------
	.section	.note.nv.tkinfo,"",@"SHT_NOTE"
	.sectionflags	@"SHF_NOTE_NV_TKINFO"
	.tkinfo
        /*0018*/ 	.word	0x00000002
        /*0030*/ 	.string	""
        /*0030*/ 	.string	"ptxas"
        /*0030*/ 	.string	"Cuda compilation tools, release 13.0, V13.0.88"
        /*0030*/ 	.string	"Build cuda_13.0.r13.0/compiler.36424714_0"
        /*0030*/ 	.string	"-arch sm_100 -m 64 "



//--------------------- .note.nv.cuinfo           --------------------------
	.section	.note.nv.cuinfo,"",@"SHT_NOTE"
	.sectionflags	@"SHF_NOTE_NV_CUINFO"
        /*0018*/ 	.short	0x0002
        /*001a*/ 	.short	0x0064
        /*001c*/ 	.short	0x0082
	.zero		2


//--------------------- .nv.info                  --------------------------
	.section	.nv.info,"",@"SHT_CUDA_INFO"
	.align	4


	//----- nvinfo : EIATTR_REGCOUNT
	.align		4
        /*0000*/ 	.byte	0x04, 0x2f
        /*0002*/ 	.short	(.L_1 - .L_0)
	.align		4
.L_0:
        /*0004*/ 	.word	index@(_Z9histogramPhPii)
        /*0008*/ 	.word	0x0000000a


	//----- nvinfo : EIATTR_FRAME_SIZE
	.align		4
.L_1:
        /*000c*/ 	.byte	0x04, 0x11
        /*000e*/ 	.short	(.L_3 - .L_2)
	.align		4
.L_2:
        /*0010*/ 	.word	index@(_Z9histogramPhPii)
        /*0014*/ 	.word	0x00000000


	//----- nvinfo : EIATTR_REGCOUNT
	.align		4
.L_3:
        /*0018*/ 	.byte	0x04, 0x2f
        /*001a*/ 	.short	(.L_5 - .L_4)
	.align		4
.L_4:
        /*001c*/ 	.word	index@(_Z13histogram_optPhPii)
        /*0020*/ 	.word	0x00000020


	//----- nvinfo : EIATTR_FRAME_SIZE
	.align		4
.L_5:
        /*0024*/ 	.byte	0x04, 0x11
        /*0026*/ 	.short	(.L_7 - .L_6)
	.align		4
.L_6:
        /*0028*/ 	.word	index@(_Z13histogram_optPhPii)
        /*002c*/ 	.word	0x00000000


	//----- nvinfo : EIATTR_REGCOUNT
	.align		4
.L_7:
        /*0030*/ 	.byte	0x04, 0x2f
        /*0032*/ 	.short	(.L_9 - .L_8)
	.align		4
.L_8:
        /*0034*/ 	.word	index@(_Z21histogram_opt_uniformPhPii)
        /*0038*/ 	.word	0x00000020


	//----- nvinfo : EIATTR_FRAME_SIZE
	.align		4
.L_9:
        /*003c*/ 	.byte	0x04, 0x11
        /*003e*/ 	.short	(.L_11 - .L_10)
	.align		4
.L_10:
        /*0040*/ 	.word	index@(_Z21histogram_opt_uniformPhPii)
        /*0044*/ 	.word	0x00000000


	//----- nvinfo : EIATTR_MIN_STACK_SIZE
	.align		4
.L_11:
        /*0048*/ 	.byte	0x04, 0x12
        /*004a*/ 	.short	(.L_13 - .L_12)
	.align		4
.L_12:
        /*004c*/ 	.word	index@(_Z21histogram_opt_uniformPhPii)
        /*0050*/ 	.word	0x00000000


	//----- nvinfo : EIATTR_MIN_STACK_SIZE
	.align		4
.L_13:
        /*0054*/ 	.byte	0x04, 0x12
        /*0056*/ 	.short	(.L_15 - .L_14)
	.align		4
.L_14:
        /*0058*/ 	.word	index@(_Z13histogram_optPhPii)
        /*005c*/ 	.word	0x00000000


	//----- nvinfo : EIATTR_MIN_STACK_SIZE
	.align		4
.L_15:
        /*0060*/ 	.byte	0x04, 0x12
        /*0062*/ 	.short	(.L_17 - .L_16)
	.align		4
.L_16:
        /*0064*/ 	.word	index@(_Z9histogramPhPii)
        /*0068*/ 	.word	0x00000000
.L_17:


//--------------------- .nv.compat                --------------------------
	.section	.nv.compat,"",@"SHT_CUDA_COMPAT_INFO"
	.align	4
        /*0000*/ 	.byte	0x02, 0x09, 0x00, 0x00, 0x02, 0x02, 0x01, 0x00, 0x02, 0x05, 0x05, 0x00, 0x03, 0x07, 0x01, 0x01
        /*0010*/ 	.byte	0x02, 0x03, 0x00, 0x00, 0x02, 0x06, 0x01, 0x00, 0x04, 0x0b, 0x08, 0x00, 0x09, 0x00, 0x00, 0x00
        /*0020*/ 	.byte	0x00, 0x00, 0x00, 0x00


//--------------------- .nv.info._Z21histogram_opt_uniformPhPii --------------------------
	.section	.nv.info._Z21histogram_opt_uniformPhPii,"",@"SHT_CUDA_INFO"
	.sectionflags	@""
	.align	4


	//----- nvinfo : EIATTR_CUDA_API_VERSION
	.align		4
        /*0000*/ 	.byte	0x04, 0x37
        /*0002*/ 	.short	(.L_19 - .L_18)
.L_18:
        /*0004*/ 	.word	0x00000082


	//----- nvinfo : EIATTR_KPARAM_INFO
	.align		4
.L_19:
        /*0008*/ 	.byte	0x04, 0x17
        /*000a*/ 	.short	(.L_21 - .L_20)
.L_20:
        /*000c*/ 	.word	0x00000000
        /*0010*/ 	.short	0x0002
        /*0012*/ 	.short	0x0010
        /*0014*/ 	.byte	0x00, 0xf0, 0x11, 0x00


	//----- nvinfo : EIATTR_KPARAM_INFO
	.align		4
.L_21:
        /*0018*/ 	.byte	0x04, 0x17
        /*001a*/ 	.short	(.L_23 - .L_22)
.L_22:
        /*001c*/ 	.word	0x00000000
        /*0020*/ 	.short	0x0001
        /*0022*/ 	.short	0x0008
        /*0024*/ 	.byte	0x00, 0xf5, 0x21, 0x00


	//----- nvinfo : EIATTR_KPARAM_INFO
	.align		4
.L_23:
        /*0028*/ 	.byte	0x04, 0x17
        /*002a*/ 	.short	(.L_25 - .L_24)
.L_24:
        /*002c*/ 	.word	0x00000000
        /*0030*/ 	.short	0x0000
        /*0032*/ 	.short	0x0000
        /*0034*/ 	.byte	0x00, 0xf5, 0x21, 0x00


	//----- nvinfo : EIATTR_SPARSE_MMA_MASK
	.align		4
.L_25:
        /*0038*/ 	.byte	0x03, 0x50
        /*003a*/ 	.short	0x0000


	//----- nvinfo : EIATTR_MAXREG_COUNT
	.align		4
        /*003c*/ 	.byte	0x03, 0x1b
        /*003e*/ 	.short	0x00ff


	//----- nvinfo : EIATTR_NUM_BARRIERS
	.align		4
        /*0040*/ 	.byte	0x02, 0x4c
        /*0042*/ 	.byte	0x01
	.zero		1


	//----- nvinfo : EIATTR_MERCURY_ISA_VERSION
	.align		4
        /*0044*/ 	.byte	0x03, 0x5f
        /*0046*/ 	.short	0x0101


	//----- nvinfo : EIATTR_VRC_CTA_INIT_COUNT
	.align		4
        /*0048*/ 	.byte	0x02, 0x4a
	.zero		1
	.zero		1


	//----- nvinfo : EIATTR_EXIT_INSTR_OFFSETS
	.align		4
        /*004c*/ 	.byte	0x04, 0x1c
        /*004e*/ 	.short	(.L_27 - .L_26)


	//   ....[0]....
.L_26:
        /*0050*/ 	.word	0x00000720


	//----- nvinfo : EIATTR_CBANK_PARAM_SIZE
	.align		4
.L_27:
        /*0054*/ 	.byte	0x03, 0x19
        /*0056*/ 	.short	0x0014


	//----- nvinfo : EIATTR_PARAM_CBANK
	.align		4
        /*0058*/ 	.byte	0x04, 0x0a
        /*005a*/ 	.short	(.L_29 - .L_28)
	.align		4
.L_28:
        /*005c*/ 	.word	index@(.nv.constant0._Z21histogram_opt_uniformPhPii)
        /*0060*/ 	.short	0x0380
        /*0062*/ 	.short	0x0014


	//----- nvinfo : EIATTR_SW_WAR
	.align		4
.L_29:
        /*0064*/ 	.byte	0x04, 0x36
        /*0066*/ 	.short	(.L_31 - .L_30)
.L_30:
        /*0068*/ 	.word	0x00000008
.L_31:


//--------------------- .nv.info._Z13histogram_optPhPii --------------------------
	.section	.nv.info._Z13histogram_optPhPii,"",@"SHT_CUDA_INFO"
	.sectionflags	@""
	.align	4


	//----- nvinfo : EIATTR_CUDA_API_VERSION
	.align		4
        /*0000*/ 	.byte	0x04, 0x37
        /*0002*/ 	.short	(.L_33 - .L_32)
.L_32:
        /*0004*/ 	.word	0x00000082


	//----- nvinfo : EIATTR_KPARAM_INFO
	.align		4
.L_33:
        /*0008*/ 	.byte	0x04, 0x17
        /*000a*/ 	.short	(.L_35 - .L_34)
.L_34:
        /*000c*/ 	.word	0x00000000
        /*0010*/ 	.short	0x0002
        /*0012*/ 	.short	0x0010
        /*0014*/ 	.byte	0x00, 0xf0, 0x11, 0x00


	//----- nvinfo : EIATTR_KPARAM_INFO
	.align		4
.L_35:
        /*0018*/ 	.byte	0x04, 0x17
        /*001a*/ 	.short	(.L_37 - .L_36)
.L_36:
        /*001c*/ 	.word	0x00000000
        /*0020*/ 	.short	0x0001
        /*0022*/ 	.short	0x0008
        /*0024*/ 	.byte	0x00, 0xf5, 0x21, 0x00


	//----- nvinfo : EIATTR_KPARAM_INFO
	.align		4
.L_37:
        /*0028*/ 	.byte	0x04, 0x17
        /*002a*/ 	.short	(.L_39 - .L_38)
.L_38:
        /*002c*/ 	.word	0x00000000
        /*0030*/ 	.short	0x0000
        /*0032*/ 	.short	0x0000
        /*0034*/ 	.byte	0x00, 0xf5, 0x21, 0x00


	//----- nvinfo : EIATTR_SPARSE_MMA_MASK
	.align		4
.L_39:
        /*0038*/ 	.byte	0x03, 0x50
        /*003a*/ 	.short	0x0000


	//----- nvinfo : EIATTR_MAXREG_COUNT
	.align		4
        /*003c*/ 	.byte	0x03, 0x1b
        /*003e*/ 	.short	0x00ff


	//----- nvinfo : EIATTR_NUM_BARRIERS
	.align		4
        /*0040*/ 	.byte	0x02, 0x4c
        /*0042*/ 	.byte	0x01
	.zero		1


	//----- nvinfo : EIATTR_MERCURY_ISA_VERSION
	.align		4
        /*0044*/ 	.byte	0x03, 0x5f
        /*0046*/ 	.short	0x0101


	//----- nvinfo : EIATTR_VRC_CTA_INIT_COUNT
	.align		4
        /*0048*/ 	.byte	0x02, 0x4a
	.zero		1
	.zero		1


	//----- nvinfo : EIATTR_EXIT_INSTR_OFFSETS
	.align		4
        /*004c*/ 	.byte	0x04, 0x1c
        /*004e*/ 	.short	(.L_41 - .L_40)


	//   ....[0]....
.L_40:
        /*0050*/ 	.word	0x00000730


	//   ....[1]....
        /*0054*/ 	.word	0x00000860


	//----- nvinfo : EIATTR_CBANK_PARAM_SIZE
	.align		4
.L_41:
        /*0058*/ 	.byte	0x03, 0x19
        /*005a*/ 	.short	0x0014


	//----- nvinfo : EIATTR_PARAM_CBANK
	.align		4
        /*005c*/ 	.byte	0x04, 0x0a
        /*005e*/ 	.short	(.L_43 - .L_42)
	.align		4
.L_42:
        /*0060*/ 	.word	index@(.nv.constant0._Z13histogram_optPhPii)
        /*0064*/ 	.short	0x0380
        /*0066*/ 	.short	0x0014


	//----- nvinfo : EIATTR_SW_WAR
	.align		4
.L_43:
        /*0068*/ 	.byte	0x04, 0x36
        /*006a*/ 	.short	(.L_45 - .L_44)
.L_44:
        /*006c*/ 	.word	0x00000008
.L_45:


//--------------------- .nv.info._Z9histogramPhPii --------------------------
	.section	.nv.info._Z9histogramPhPii,"",@"SHT_CUDA_INFO"
	.sectionflags	@""
	.align	4


	//----- nvinfo : EIATTR_CUDA_API_VERSION
	.align		4
        /*0000*/ 	.byte	0x04, 0x37
        /*0002*/ 	.short	(.L_47 - .L_46)
.L_46:
        /*0004*/ 	.word	0x00000082


	//----- nvinfo : EIATTR_KPARAM_INFO
	.align		4
.L_47:
        /*0008*/ 	.byte	0x04, 0x17
        /*000a*/ 	.short	(.L_49 - .L_48)
.L_48:
        /*000c*/ 	.word	0x00000000
        /*0010*/ 	.short	0x0002
        /*0012*/ 	.short	0x0010
        /*0014*/ 	.byte	0x00, 0xf0, 0x11, 0x00


	//----- nvinfo : EIATTR_KPARAM_INFO
	.align		4
.L_49:
        /*0018*/ 	.byte	0x04, 0x17
        /*001a*/ 	.short	(.L_51 - .L_50)
.L_50:
        /*001c*/ 	.word	0x00000000
        /*0020*/ 	.short	0x0001
        /*0022*/ 	.short	0x0008
        /*0024*/ 	.byte	0x00, 0xf5, 0x21, 0x00


	//----- nvinfo : EIATTR_KPARAM_INFO
	.align		4
.L_51:
        /*0028*/ 	.byte	0x04, 0x17
        /*002a*/ 	.short	(.L_53 - .L_52)
.L_52:
        /*002c*/ 	.word	0x00000000
        /*0030*/ 	.short	0x0000
        /*0032*/ 	.short	0x0000
        /*0034*/ 	.byte	0x00, 0xf5, 0x21, 0x00


	//----- nvinfo : EIATTR_SPARSE_MMA_MASK
	.align		4
.L_53:
        /*0038*/ 	.byte	0x03, 0x50
        /*003a*/ 	.short	0x0000


	//----- nvinfo : EIATTR_MAXREG_COUNT
	.align		4
        /*003c*/ 	.byte	0x03, 0x1b
        /*003e*/ 	.short	0x00ff


	//----- nvinfo : EIATTR_MERCURY_ISA_VERSION
	.align		4
        /*0040*/ 	.byte	0x03, 0x5f
        /*0042*/ 	.short	0x0101


	//----- nvinfo : EIATTR_VRC_CTA_INIT_COUNT
	.align		4
        /*0044*/ 	.byte	0x02, 0x4a
	.zero		1
	.zero		1


	//----- nvinfo : EIATTR_EXIT_INSTR_OFFSETS
	.align		4
        /*0048*/ 	.byte	0x04, 0x1c
        /*004a*/ 	.short	(.L_55 - .L_54)


	//   ....[0]....
.L_54:
        /*004c*/ 	.word	0x00000070


	//   ....[1]....
        /*0050*/ 	.word	0x00000110


	//----- nvinfo : EIATTR_CBANK_PARAM_SIZE
	.align		4
.L_55:
        /*0054*/ 	.byte	0x03, 0x19
        /*0056*/ 	.short	0x0014


	//----- nvinfo : EIATTR_PARAM_CBANK
	.align		4
        /*0058*/ 	.byte	0x04, 0x0a
        /*005a*/ 	.short	(.L_57 - .L_56)
	.align		4
.L_56:
        /*005c*/ 	.word	index@(.nv.constant0._Z9histogramPhPii)
        /*0060*/ 	.short	0x0380
        /*0062*/ 	.short	0x0014


	//----- nvinfo : EIATTR_SW_WAR
	.align		4
.L_57:
        /*0064*/ 	.byte	0x04, 0x36
        /*0066*/ 	.short	(.L_59 - .L_58)
.L_58:
        /*0068*/ 	.word	0x00000008
.L_59:


//--------------------- .nv.callgraph             --------------------------
	.section	.nv.callgraph,"",@"SHT_CUDA_CALLGRAPH"
	.align	4
	.sectionentsize	8
	.align		4
        /*0000*/ 	.word	0x00000000
	.align		4
        /*0004*/ 	.word	0xffffffff
	.align		4
        /*0008*/ 	.word	0x00000000
	.align		4
        /*000c*/ 	.word	0xfffffffe
	.align		4
        /*0010*/ 	.word	0x00000000
	.align		4
        /*0014*/ 	.word	0xfffffffd
	.align		4
        /*0018*/ 	.word	0x00000000
	.align		4
        /*001c*/ 	.word	0xfffffffc


//--------------------- .text._Z21histogram_opt_uniformPhPii --------------------------
	.section	.text._Z21histogram_opt_uniformPhPii,"ax",@progbits
	.align	128
        .global         _Z21histogram_opt_uniformPhPii
        .type           _Z21histogram_opt_uniformPhPii,@function
        .size           _Z21histogram_opt_uniformPhPii,(.L_x_3 - _Z21histogram_opt_uniformPhPii)
        .other          _Z21histogram_opt_uniformPhPii,@"STO_CUDA_ENTRY STV_DEFAULT"
_Z21histogram_opt_uniformPhPii:
.text._Z21histogram_opt_uniformPhPii:
[----:B------:R-:W-:Y:S01]  /*0000*/  LDC R1, c[0x0][0x37c] ;  /* 0x0000df00ff017b82 */ /* 0x000fe20000000800 */
[----:B------:R-:W0:Y:S07]  /*0010*/  S2R R0, SR_TID.X ;  /* 0x0000000000007919 */ /* 0x000e2e0000002100 */
[----:B------:R-:W1:Y:S01]  /*0020*/  S2UR UR4, SR_CTAID.X ;  /* 0x00000000000479c3 */ /* 0x000e620000002500 */
[----:B------:R-:W2:Y:S01]  /*0030*/  LDCU UR5, c[0x0][0x390] ;  /* 0x00007200ff0577ac */ /* 0x000ea20008000800 */
[----:B------:R-:W-:Y:S01]  /*0040*/  IMAD.MOV.U32 R15, RZ, RZ, 0xff ;  /* 0x000000ffff0f7424 */ /* 0x000fe200078e00ff */
[----:B------:R-:W3:Y:S05]  /*0050*/  LDCU.64 UR8, c[0x0][0x358] ;  /* 0x00006b00ff0877ac */ /* 0x000eea0008000a00 */
[----:B------:R-:W1:Y:S02]  /*0060*/  LDC R3, c[0x0][0x360] ;  /* 0x0000d800ff037b82 */ /* 0x000e640000000800 */
[----:B-1----:R-:W-:-:S04]  /*0070*/  IMAD R3, R3, UR4, RZ ;  /* 0x0000000403037c24 */ /* 0x002fc8000f8e02ff */
[----:B0-----:R-:W-:-:S04]  /*0080*/  IMAD R19, R3, 0x8, R0 ;  /* 0x0000000803137824 */ /* 0x001fc800078e0200 */
[C---:B------:R-:W-:Y:S01]  /*0090*/  VIADD R3, R19.reuse, 0x80 ;  /* 0x0000008013037836 */ /* 0x040fe20000000000 */
[C---:B--2---:R-:W-:Y:S01]  /*00a0*/  ISETP.GE.U32.AND P0, PT, R19.reuse, UR5, PT ;  /* 0x0000000513007c0c */ /* 0x044fe2000bf06070 */
[C---:B------:R-:W-:Y:S02]  /*00b0*/  VIADD R23, R19.reuse, 0x100 ;  /* 0x0000010013177836 */ /* 0x040fe40000000000 */
[----:B------:R-:W-:Y:S01]  /*00c0*/  VIADD R29, R19, 0x180 ;  /* 0x00000180131d7836 */ /* 0x000fe20000000000 */
[----:B------:R-:W-:Y:S01]  /*00d0*/  ISETP.GE.U32.AND P6, PT, R3, UR5, PT ;  /* 0x0000000503007c0c */ /* 0x000fe2000bfc6070 */
[----:B------:R-:W-:Y:S01]  /*00e0*/  VIADD R27, R19, 0x200 ;  /* 0x00000200131b7836 */ /* 0x000fe20000000000 */
[----:B------:R-:W-:Y:S02]  /*00f0*/  ISETP.GE.U32.AND P5, PT, R23, UR5, PT ;  /* 0x0000000517007c0c */ /* 0x000fe4000bfa6070 */
[----:B------:R-:W-:Y:S02]  /*0100*/  ISETP.GE.U32.AND P4, PT, R29, UR5, PT ;  /* 0x000000051d007c0c */ /* 0x000fe4000bf86070 */
[----:B------:R-:W-:-:S03]  /*0110*/  ISETP.GE.U32.AND P3, PT, R27, UR5, PT ;  /* 0x000000051b007c0c */ /* 0x000fc6000bf66070 */
[----:B------:R-:W0:Y:S08]  /*0120*/  @!P0 LDC.64 R4, c[0x0][0x380] ;  /* 0x0000e000ff048b82 */ /* 0x000e300000000a00 */
[----:B------:R-:W1:Y:S01]  /*0130*/  @!P6 LDC.64 R6, c[0x0][0x380] ;  /* 0x0000e000ff06eb82 */ /* 0x000e620000000a00 */
[C---:B------:R-:W-:Y:S02]  /*0140*/  VIADD R25, R19.reuse, 0x280 ;  /* 0x0000028013197836 */ /* 0x040fe40000000000 */
[----:B------:R-:W-:-:S05]  /*0150*/  VIADD R17, R19, 0x300 ;  /* 0x0000030013117836 */ /* 0x000fca0000000000 */
[----:B------:R-:W2:Y:S01]  /*0160*/  @!P5 LDC.64 R12, c[0x0][0x380] ;  /* 0x0000e000ff0cdb82 */ /* 0x000ea20000000a00 */
[C---:B0-----:R-:W-:Y:S01]  /*0170*/  @!P0 IADD3 R4, P1, PT, R19.reuse, R4, RZ ;  /* 0x0000000413048210 */ /* 0x041fe20007f3e0ff */
[----:B------:R-:W-:-:S06]  /*0180*/  VIADD R19, R19, 0x380 ;  /* 0x0000038013137836 */ /* 0x000fcc0000000000 */
[----:B------:R-:W0:Y:S01]  /*0190*/  @!P4 LDC.64 R10, c[0x0][0x380] ;  /* 0x0000e000ff0acb82 */ /* 0x000e220000000a00 */
[----:B------:R-:W-:Y:S01]  /*01a0*/  @!P0 IMAD.X R5, RZ, RZ, R5, P1 ;  /* 0x000000ffff058224 */ /* 0x000fe200008e0605 */
[----:B-1----:R-:W-:-:S04]  /*01b0*/  @!P6 IADD3 R2, P1, PT, R3, R6, RZ ;  /* 0x000000060302e210 */ /* 0x002fc80007f3e0ff */
[----:B---3--:R1:W3:Y:S01]  /*01c0*/  @!P0 LDG.E.U8 R15, desc[UR8][R4.64] ;  /* 0x00000008040f8981 */ /* 0x0082e2000c1e1100 */
[----:B------:R-:W-:Y:S01]  /*01d0*/  ISETP.GE.U32.AND P2, PT, R25, UR5, PT ;  /* 0x0000000519007c0c */ /* 0x000fe2000bf46070 */
[----:B------:R-:W4:Y:S01]  /*01e0*/  @!P3 LDC.64 R8, c[0x0][0x380] ;  /* 0x0000e000ff08bb82 */ /* 0x000f220000000a00 */
[----:B------:R-:W-:Y:S01]  /*01f0*/  @!P6 IMAD.X R3, RZ, RZ, R7, P1 ;  /* 0x000000ffff03e224 */ /* 0x000fe200008e0607 */
[----:B------:R-:W-:Y:S01]  /*0200*/  ISETP.GE.U32.AND P1, PT, R17, UR5, PT ;  /* 0x0000000511007c0c */ /* 0x000fe2000bf26070 */
[----:B------:R-:W-:Y:S01]  /*0210*/  IMAD.MOV.U32 R21, RZ, RZ, 0xff ;  /* 0x000000ffff157424 */ /* 0x000fe200078e00ff */
[----:B------:R-:W-:-:S05]  /*0220*/  ISETP.GE.U32.AND P0, PT, R19, UR5, PT ;  /* 0x0000000513007c0c */ /* 0x000fca000bf06070 */
[----:B------:R5:W3:Y:S01]  /*0230*/  @!P6 LDG.E.U8 R21, desc[UR8][R2.64] ;  /* 0x000000080215e981 */ /* 0x000ae2000c1e1100 */
[----:B--2---:R-:W-:Y:S01]  /*0240*/  @!P5 IADD3 R12, P6, PT, R23, R12, RZ ;  /* 0x0000000c170cd210 */ /* 0x004fe20007fde0ff */
[----:B------:R-:W-:Y:S01]  /*0250*/  IMAD.MOV.U32 R23, RZ, RZ, 0xff ;  /* 0x000000ffff177424 */ /* 0x000fe200078e00ff */
[----:B------:R-:W2:Y:S03]  /*0260*/  @!P2 LDC.64 R6, c[0x0][0x380] ;  /* 0x0000e000ff06ab82 */ /* 0x000ea60000000a00 */
[----:B------:R-:W-:Y:S01]  /*0270*/  @!P5 IMAD.X R13, RZ, RZ, R13, P6 ;  /* 0x000000ffff0dd224 */ /* 0x000fe200030e060d */
[----:B0-----:R-:W-:-:S04]  /*0280*/  @!P4 IADD3 R10, P6, PT, R29, R10, RZ ;  /* 0x0000000a1d0ac210 */ /* 0x001fc80007fde0ff */
[----:B-1----:R-:W0:Y:S01]  /*0290*/  @!P1 LDC.64 R4, c[0x0][0x380] ;  /* 0x0000e000ff049b82 */ /* 0x002e220000000a00 */
[----:B------:R1:W3:Y:S07]  /*02a0*/  @!P5 LDG.E.U8 R23, desc[UR8][R12.64] ;  /* 0x000000080c17d981 */ /* 0x0002ee000c1e1100 */
[----:B-----5:R-:W5:Y:S01]  /*02b0*/  @!P0 LDC.64 R2, c[0x0][0x380] ;  /* 0x0000e000ff028b82 */ /* 0x020f620000000a00 */
[----:B------:R-:W-:Y:S01]  /*02c0*/  IMAD.MOV.U32 R14, RZ, RZ, 0xff ;  /* 0x000000ffff0e7424 */ /* 0x000fe200078e00ff */
[----:B----4-:R-:W-:Y:S01]  /*02d0*/  @!P3 IADD3 R8, P5, PT, R27, R8, RZ ;  /* 0x000000081b08b210 */ /* 0x010fe20007fbe0ff */
[----:B------:R-:W-:-:S02]  /*02e0*/  IMAD.MOV.U32 R29, RZ, RZ, 0xff ;  /* 0x000000ffff1d7424 */ /* 0x000fc400078e00ff */
[----:B------:R-:W-:Y:S01]  /*02f0*/  @!P4 IMAD.X R11, RZ, RZ, R11, P6 ;  /* 0x000000ffff0bc224 */ /* 0x000fe200030e060b */
[----:B------:R-:W-:Y:S01]  /*0300*/  PRMT R27, R14, 0x7610, R27 ;  /* 0x000076100e1b7816 */ /* 0x000fe2000000001b */
[----:B------:R-:W-:Y:S02]  /*0310*/  @!P3 IMAD.X R9, RZ, RZ, R9, P5 ;  /* 0x000000ffff09b224 */ /* 0x000fe400028e0609 */
[----:B-1----:R-:W-:-:S03]  /*0320*/  IMAD.MOV.U32 R12, RZ, RZ, 0xff ;  /* 0x000000ffff0c7424 */ /* 0x002fc600078e00ff */
[----:B------:R1:W4:Y:S01]  /*0330*/  @!P4 LDG.E.U8 R27, desc[UR8][R10.64] ;  /* 0x000000080a1bc981 */ /* 0x000322000c1e1100 */
[----:B--2---:R-:W-:-:S03]  /*0340*/  @!P2 IADD3 R6, P4, PT, R25, R6, RZ ;  /* 0x000000061906a210 */ /* 0x004fc60007f9e0ff */
[----:B------:R2:W4:Y:S01]  /*0350*/  @!P3 LDG.E.U8 R29, desc[UR8][R8.64] ;  /* 0x00000008081db981 */ /* 0x000522000c1e1100 */
[----:B0-----:R-:W-:Y:S01]  /*0360*/  @!P1 IADD3 R4, P3, PT, R17, R4, RZ ;  /* 0x0000000411049210 */ /* 0x001fe20007f7e0ff */
[----:B------:R-:W-:Y:S01]  /*0370*/  IMAD.MOV.U32 R13, RZ, RZ, 0xff ;  /* 0x000000ffff0d7424 */ /* 0x000fe200078e00ff */
[----:B-----5:R-:W-:Y:S01]  /*0380*/  @!P0 IADD3 R2, P5, PT, R19, R2, RZ ;  /* 0x0000000213028210 */ /* 0x020fe20007fbe0ff */
[----:B------:R-:W-:Y:S01]  /*0390*/  @!P2 IMAD.X R7, RZ, RZ, R7, P4 ;  /* 0x000000ffff07a224 */ /* 0x000fe200020e0607 */
[----:B-1----:R-:W-:Y:S01]  /*03a0*/  PRMT R11, R12, 0x7610, R11 ;  /* 0x000076100c0b7816 */ /* 0x002fe2000000000b */
[----:B------:R-:W-:Y:S01]  /*03b0*/  @!P1 IMAD.X R5, RZ, RZ, R5, P3 ;  /* 0x000000ffff059224 */ /* 0x000fe200018e0605 */
[----:B--2---:R-:W-:Y:S01]  /*03c0*/  PRMT R9, R14, 0x7610, R9 ;  /* 0x000076100e097816 */ /* 0x004fe20000000009 */
[----:B------:R-:W-:Y:S01]  /*03d0*/  @!P0 IMAD.X R3, RZ, RZ, R3, P5 ;  /* 0x000000ffff038224 */ /* 0x000fe200028e0603 */
[----:B------:R-:W2:Y:S04]  /*03e0*/  @!P2 LDG.E.U8 R13, desc[UR8][R6.64] ;  /* 0x00000008060da981 */ /* 0x000ea8000c1e1100 */
[----:B------:R0:W5:Y:S04]  /*03f0*/  @!P1 LDG.E.U8 R11, desc[UR8][R4.64] ;  /* 0x00000008040b9981 */ /* 0x000168000c1e1100 */
[----:B------:R-:W5:Y:S01]  /*0400*/  @!P0 LDG.E.U8 R9, desc[UR8][R2.64] ;  /* 0x0000000802098981 */ /* 0x000f62000c1e1100 */
[----:B------:R-:W1:Y:S01]  /*0410*/  S2UR UR5, SR_CgaCtaId ;  /* 0x00000000000579c3 */ /* 0x000e620000008800 */
[----:B------:R-:W-:-:S02]  /*0420*/  UMOV UR4, 0x400 ;  /* 0x0000040000047882 */ /* 0x000fc40000000000 */
[----:B-1----:R-:W-:Y:S02]  /*0430*/  ULEA UR6, UR5, UR4, 0x18 ;  /* 0x0000000405067291 */ /* 0x002fe4000f8ec0ff */
[----:B------:R-:W-:-:S04]  /*0440*/  UIADD3 UR4, UPT, UPT, UR4, 0x400, URZ ;  /* 0x0000040004047890 */ /* 0x000fc8000fffe0ff */
[----:B------:R-:W-:-:S06]  /*0450*/  ULEA UR4, UR5, UR4, 0x18 ;  /* 0x0000000405047291 */ /* 0x000fcc000f8ec0ff */
[----:B0-----:R-:W-:Y:S01]  /*0460*/  LEA R4, R0, UR4, 0x2 ;  /* 0x0000000400047c11 */ /* 0x001fe2000f8e10ff */
[----:B---3--:R-:W-:Y:S04]  /*0470*/  STS.U8 [R0+UR6], R15 ;  /* 0x0000000f00007988 */ /* 0x008fe80008000006 */
[----:B------:R-:W-:Y:S04]  /*0480*/  STS.U8 [R0+UR6+0x80], R21 ;  /* 0x0000801500007988 */ /* 0x000fe80008000006 */
[----:B------:R-:W-:Y:S04]  /*0490*/  STS.U8 [R0+UR6+0x100], R23 ;  /* 0x0001001700007988 */ /* 0x000fe80008000006 */
[----:B----4-:R-:W-:Y:S04]  /*04a0*/  STS.U8 [R0+UR6+0x180], R27 ;  /* 0x0001801b00007988 */ /* 0x010fe80008000006 */
[----:B------:R-:W-:Y:S04]  /*04b0*/  STS.U8 [R0+UR6+0x200], R29 ;  /* 0x0002001d00007988 */ /* 0x000fe80008000006 */
[----:B--2---:R-:W-:Y:S04]  /*04c0*/  STS.U8 [R0+UR6+0x280], R13 ;  /* 0x0002800d00007988 */ /* 0x004fe80008000006 */
[----:B-----5:R-:W-:Y:S04]  /*04d0*/  STS.U8 [R0+UR6+0x300], R11 ;  /* 0x0003000b00007988 */ /* 0x020fe80008000006 */
[----:B------:R-:W-:Y:S01]  /*04e0*/  STS.U8 [R0+UR6+0x380], R9 ;  /* 0x0003800900007988 */ /* 0x000fe20008000006 */
[----:B------:R-:W-:Y:S06]  /*04f0*/  BAR.SYNC.DEFER_BLOCKING 0x0 ;  /* 0x0000000000007b1d */ /* 0x000fec0000010000 */
[----:B------:R-:W-:Y:S04]  /*0500*/  STS [R4], RZ ;  /* 0x000000ff04007388 */ /* 0x000fe80000000800 */
[----:B------:R-:W-:Y:S01]  /*0510*/  STS [R4+0x200], RZ ;  /* 0x000200ff04007388 */ /* 0x000fe20000000800 */
[----:B------:R-:W-:Y:S06]  /*0520*/  BAR.SYNC.DEFER_BLOCKING 0x0 ;  /* 0x0000000000007b1d */ /* 0x000fec0000010000 */
[----:B------:R-:W0:Y:S02]  /*0530*/  LDS.U8 R2, [R0+UR6] ;  /* 0x0000000600027984 */ /* 0x000e240008000000 */
[----:B0-----:R-:W-:-:S05]  /*0540*/  LEA R2, R2, UR4, 0x2 ;  /* 0x0000000402027c11 */ /* 0x001fca000f8e10ff */
[----:B------:R-:W-:Y:S04]  /*0550*/  ATOMS.POPC.INC.32 RZ, [R2+URZ] ;  /* 0x0000000002ff7f8c */ /* 0x000fe8000d8000ff */
[----:B------:R-:W0:Y:S02]  /*0560*/  LDS.U8 R3, [R0+UR6+0x80] ;  /* 0x0000800600037984 */ /* 0x000e240008000000 */
        /* <DEDUP_REMOVED lines=18> */
[----:B0-----:R-:W-:Y:S02]  /*0690*/  LEA R6, R2, UR4, 0x2 ;  /* 0x0000000402067c11 */ /* 0x001fe4000f8e10ff */
[----:B------:R-:W0:Y:S03]  /*06a0*/  LDC.64 R2, c[0x0][0x388] ;  /* 0x0000e200ff027b82 */ /* 0x000e260000000a00 */
[----:B------:R-:W-:Y:S05]  /*06b0*/  ATOMS.POPC.INC.32 RZ, [R6+URZ] ;  /* 0x0000000006ff7f8c */ /* 0x000fea000d8000ff */
[----:B------:R-:W-:Y:S06]  /*06c0*/  BAR.SYNC.DEFER_BLOCKING 0x0 ;  /* 0x0000000000007b1d */ /* 0x000fec0000010000 */
[----:B------:R-:W1:Y:S04]  /*06d0*/  LDS R7, [R4] ;  /* 0x0000000004077984 */ /* 0x000e680000000800 */
[----:B------:R-:W2:Y:S01]  /*06e0*/  LDS R9, [R4+0x200] ;  /* 0x0002000004097984 */ /* 0x000ea20000000800 */
[----:B0-----:R-:W-:-:S05]  /*06f0*/  IMAD.WIDE.U32 R2, R0, 0x4, R2 ;  /* 0x0000000400027825 */ /* 0x001fca00078e0002 */
[----:B-1----:R-:W-:Y:S04]  /*0700*/  REDG.E.ADD.STRONG.GPU desc[UR8][R2.64], R7 ;  /* 0x000000070200798e */ /* 0x002fe8000c12e108 */
[----:B--2---:R-:W-:Y:S01]  /*0710*/  REDG.E.ADD.STRONG.GPU desc[UR8][R2.64+0x200], R9 ;  /* 0x000200090200798e */ /* 0x004fe2000c12e108 */
[----:B------:R-:W-:Y:S05]  /*0720*/  EXIT ;  /* 0x000000000000794d */ /* 0x000fea0003800000 */
.L_x_0:
[----:B------:R-:W-:-:S00]  /*0730*/  BRA `(.L_x_0) ;  /* 0xfffffffc00fc7947 */ /* 0x000fc0000383ffff */
[----:B------:R-:W-:-:S00]  /*0740*/  NOP ;  /* 0x0000000000007918 */ /* 0x000fc00000000000 */
        /* <DEDUP_REMOVED lines=11> */
.L_x_3:


//--------------------- .text._Z13histogram_optPhPii --------------------------
	.section	.text._Z13histogram_optPhPii,"ax",@progbits
	.align	128
        .global         _Z13histogram_optPhPii
        .type           _Z13histogram_optPhPii,@function
        .size           _Z13histogram_optPhPii,(.L_x_4 - _Z13histogram_optPhPii)
        .other          _Z13histogram_optPhPii,@"STO_CUDA_ENTRY STV_DEFAULT"
_Z13histogram_optPhPii:
.text._Z13histogram_optPhPii:
        /* <DEDUP_REMOVED lines=66> */
[----:B------:R-:W-:Y:S01]  /*0420*/  UMOV UR4, 0x400 ;  /* 0x0000040000047882 */ /* 0x000fe20000000000 */
[----:B------:R-:W-:Y:S01]  /*0430*/  ISETP.GT.U32.AND P0, PT, R0, 0x1f, PT ;  /* 0x0000001f0000780c */ /* 0x000fe20003f04070 */
[----:B-1----:R-:W-:-:S02]  /*0440*/  ULEA UR6, UR5, UR4, 0x18 ;  /* 0x0000000405067291 */ /* 0x002fc4000f8ec0ff */
        /* <DEDUP_REMOVED lines=12> */
[----:B------:R-:W-:Y:S04]  /*0510*/  @!P0 STS [R4], RZ ;  /* 0x000000ff04008388 */ /* 0x000fe80000000800 */
[----:B------:R-:W-:Y:S04]  /*0520*/  @!P0 STS [R4+0x80], RZ ;  /* 0x000080ff04008388 */ /* 0x000fe80000000800 */
[----:B------:R-:W-:Y:S04]  /*0530*/  @!P0 STS [R4+0x100], RZ ;  /* 0x000100ff04008388 */ /* 0x000fe80000000800 */
[----:B------:R-:W-:Y:S04]  /*0540*/  @!P0 STS [R4+0x180], RZ ;  /* 0x000180ff04008388 */ /* 0x000fe80000000800 */
[----:B------:R-:W-:Y:S04]  /*0550*/  @!P0 STS [R4+0x200], RZ ;  /* 0x000200ff04008388 */ /* 0x000fe80000000800 */
[----:B------:R-:W-:Y:S04]  /*0560*/  @!P0 STS [R4+0x280], RZ ;  /* 0x000280ff04008388 */ /* 0x000fe80000000800 */
[----:B------:R-:W-:Y:S04]  /*0570*/  @!P0 STS [R4+0x300], RZ ;  /* 0x000300ff04008388 */ /* 0x000fe80000000800 */
[----:B------:R-:W-:Y:S01]  /*0580*/  @!P0 STS [R4+0x380], RZ ;  /* 0x000380ff04008388 */ /* 0x000fe20000000800 */
        /* <DEDUP_REMOVED lines=24> */
[----:B------:R0:W-:Y:S01]  /*0710*/  ATOMS.POPC.INC.32 RZ, [R5+URZ] ;  /* 0x0000000005ff7f8c */ /* 0x0001e2000d8000ff */
[----:B------:R-:W-:Y:S06]  /*0720*/  BAR.SYNC.DEFER_BLOCKING 0x0 ;  /* 0x0000000000007b1d */ /* 0x000fec0000010000 */
[----:B------:R-:W-:Y:S05]  /*0730*/  @P0 EXIT ;  /* 0x000000000000094d */ /* 0x000fea0003800000 */
[----:B0-----:R-:W0:Y:S01]  /*0740*/  LDS R5, [R4] ;  /* 0x0000000004057984 */ /* 0x001e220000000800 */
[----:B------:R-:W1:Y:S03]  /*0750*/  LDC.64 R2, c[0x0][0x388] ;  /* 0x0000e200ff027b82 */ /* 0x000e660000000a00 */
[----:B------:R-:W2:Y:S04]  /*0760*/  LDS R7, [R4+0x80] ;  /* 0x0000800004077984 */ /* 0x000ea80000000800 */
[----:B------:R-:W3:Y:S04]  /*0770*/  LDS R9, [R4+0x100] ;  /* 0x0001000004097984 */ /* 0x000ee80000000800 */
[----:B------:R-:W4:Y:S04]  /*0780*/  LDS R11, [R4+0x180] ;  /* 0x00018000040b7984 */ /* 0x000f280000000800 */
[----:B------:R-:W5:Y:S04]  /*0790*/  LDS R13, [R4+0x200] ;  /* 0x00020000040d7984 */ /* 0x000f680000000800 */
[----:B------:R-:W5:Y:S04]  /*07a0*/  LDS R15, [R4+0x280] ;  /* 0x00028000040f7984 */ /* 0x000f680000000800 */
[----:B------:R-:W5:Y:S01]  /*07b0*/  LDS R17, [R4+0x300] ;  /* 0x0003000004117984 */ /* 0x000f620000000800 */
[----:B-1----:R-:W-:-:S03]  /*07c0*/  IMAD.WIDE.U32 R2, R0, 0x4, R2 ;  /* 0x0000000400027825 */ /* 0x002fc600078e0002 */
[----:B------:R-:W1:Y:S04]  /*07d0*/  LDS R19, [R4+0x380] ;  /* 0x0003800004137984 */ /* 0x000e680000000800 */
[----:B0-----:R-:W-:Y:S04]  /*07e0*/  REDG.E.ADD.STRONG.GPU desc[UR8][R2.64], R5 ;  /* 0x000000050200798e */ /* 0x001fe8000c12e108 */
[----:B--2---:R-:W-:Y:S04]  /*07f0*/  REDG.E.ADD.STRONG.GPU desc[UR8][R2.64+0x80], R7 ;  /* 0x000080070200798e */ /* 0x004fe8000c12e108 */
[----:B---3--:R-:W-:Y:S04]  /*0800*/  REDG.E.ADD.STRONG.GPU desc[UR8][R2.64+0x100], R9 ;  /* 0x000100090200798e */ /* 0x008fe8000c12e108 */
[----:B----4-:R-:W-:Y:S04]  /*0810*/  REDG.E.ADD.STRONG.GPU desc[UR8][R2.64+0x180], R11 ;  /* 0x0001800b0200798e */ /* 0x010fe8000c12e108 */
[----:B-----5:R-:W-:Y:S04]  /*0820*/  REDG.E.ADD.STRONG.GPU desc[UR8][R2.64+0x200], R13 ;  /* 0x0002000d0200798e */ /* 0x020fe8000c12e108 */
[----:B------:R-:W-:Y:S04]  /*0830*/  REDG.E.ADD.STRONG.GPU desc[UR8][R2.64+0x280], R15 ;  /* 0x0002800f0200798e */ /* 0x000fe8000c12e108 */
[----:B------:R-:W-:Y:S04]  /*0840*/  REDG.E.ADD.STRONG.GPU desc[UR8][R2.64+0x300], R17 ;  /* 0x000300110200798e */ /* 0x000fe8000c12e108 */
[----:B-1----:R-:W-:Y:S01]  /*0850*/  REDG.E.ADD.STRONG.GPU desc[UR8][R2.64+0x380], R19 ;  /* 0x000380130200798e */ /* 0x002fe2000c12e108 */
[----:B------:R-:W-:Y:S05]  /*0860*/  EXIT ;  /* 0x000000000000794d */ /* 0x000fea0003800000 */
.L_x_1:
        /* <DEDUP_REMOVED lines=9> */
.L_x_4:


//--------------------- .text._Z9histogramPhPii   --------------------------
	.section	.text._Z9histogramPhPii,"ax",@progbits
	.align	128
        .global         _Z9histogramPhPii
        .type           _Z9histogramPhPii,@function
        .size           _Z9histogramPhPii,(.L_x_5 - _Z9histogramPhPii)
        .other          _Z9histogramPhPii,@"STO_CUDA_ENTRY STV_DEFAULT"
_Z9histogramPhPii:
.text._Z9histogramPhPii:
[----:B------:R-:W-:Y:S01]  /*0000*/  LDC R1, c[0x0][0x37c] ;  /* 0x0000df00ff017b82 */ /* 0x000fe20000000800 */
[----:B------:R-:W0:Y:S07]  /*0010*/  S2R R4, SR_TID.X ;  /* 0x0000000000047919 */ /* 0x000e2e0000002100 */
[----:B------:R-:W0:Y:S01]  /*0020*/  S2UR UR4, SR_CTAID.X ;  /* 0x00000000000479c3 */ /* 0x000e220000002500 */
[----:B------:R-:W1:Y:S07]  /*0030*/  LDCU UR5, c[0x0][0x390] ;  /* 0x00007200ff0577ac */ /* 0x000e6e0008000800 */
[----:B------:R-:W0:Y:S02]  /*0040*/  LDC R3, c[0x0][0x360] ;  /* 0x0000d800ff037b82 */ /* 0x000e240000000800 */
[----:B0-----:R-:W-:-:S05]  /*0050*/  IMAD R4, R3, UR4, R4 ;  /* 0x0000000403047c24 */ /* 0x001fca000f8e0204 */
[----:B-1----:R-:W-:-:S13]  /*0060*/  ISETP.GE.U32.AND P0, PT, R4, UR5, PT ;  /* 0x0000000504007c0c */ /* 0x002fda000bf06070 */
[----:B------:R-:W-:Y:S05]  /*0070*/  @P0 EXIT ;  /* 0x000000000000094d */ /* 0x000fea0003800000 */
[----:B------:R-:W0:Y:S01]  /*0080*/  LDCU.64 UR6, c[0x0][0x380] ;  /* 0x00007000ff0677ac */ /* 0x000e220008000a00 */
[----:B------:R-:W1:Y:S01]  /*0090*/  LDC.64 R2, c[0x0][0x388] ;  /* 0x0000e200ff027b82 */ /* 0x000e620000000a00 */
[----:B------:R-:W2:Y:S01]  /*00a0*/  LDCU.64 UR4, c[0x0][0x358] ;  /* 0x00006b00ff0477ac */ /* 0x000ea20008000a00 */
[----:B0-----:R-:W-:-:S04]  /*00b0*/  IADD3 R4, P0, PT, R4, UR6, RZ ;  /* 0x0000000604047c10 */ /* 0x001fc8000ff1e0ff */
[----:B------:R-:W-:-:S06]  /*00c0*/  IADD3.X R5, PT, PT, RZ, UR7, RZ, P0, !PT ;  /* 0x00000007ff057c10 */ /* 0x000fcc00087fe4ff */
[----:B--2---:R-:W1:Y:S01]  /*00d0*/  LDG.E.U8 R5, desc[UR4][R4.64] ;  /* 0x0000000404057981 */ /* 0x004e62000c1e1100 */
[----:B------:R-:W-:Y:S02]  /*00e0*/  HFMA2 R7, -RZ, RZ, 0, 5.9604644775390625e-08 ;  /* 0x00000001ff077431 */ /* 0x000fe400000001ff */
[----:B-1----:R-:W-:-:S05]  /*00f0*/  IMAD.WIDE.U32 R2, R5, 0x4, R2 ;  /* 0x0000000405027825 */ /* 0x002fca00078e0002 */
[----:B------:R-:W-:Y:S01]  /*0100*/  REDG.E.ADD.STRONG.GPU desc[UR4][R2.64], R7 ;  /* 0x000000070200798e */ /* 0x000fe2000c12e104 */
[----:B------:R-:W-:Y:S05]  /*0110*/  EXIT ;  /* 0x000000000000794d */ /* 0x000fea0003800000 */
.L_x_2:
        /* <DEDUP_REMOVED lines=14> */
.L_x_5:


//--------------------- .nv.shared._Z21histogram_opt_uniformPhPii --------------------------
	.section	.nv.shared._Z21histogram_opt_uniformPhPii,"aw",@nobits
	.sectionflags	@""
	.align	4
.nv.shared._Z21histogram_opt_uniformPhPii:
	.zero		3072


//--------------------- .nv.shared.reserved.0     --------------------------
	.section	.nv.shared.reserved.0,"aw",@nobits
	.weak		__nv_reservedSMEM_offset_0_alias
	.size		__nv_reservedSMEM_offset_0_alias, 0, 64
	.other		__nv_reservedSMEM_offset_0_alias,@"STO_CUDA_RESERVED_SHARED STV_DEFAULT"
__nv_reservedSMEM_offset_0_alias:
	.zero		0
	.zero		64


//--------------------- .nv.shared._Z13histogram_optPhPii --------------------------
	.section	.nv.shared._Z13histogram_optPhPii,"aw",@nobits
	.sectionflags	@""
	.align	4
.nv.shared._Z13histogram_optPhPii:
	.zero		3072


//--------------------- .nv.constant0._Z21histogram_opt_uniformPhPii --------------------------
	.section	.nv.constant0._Z21histogram_opt_uniformPhPii,"a",@progbits
	.sectionflags	@""
	.align	4
.nv.constant0._Z21histogram_opt_uniformPhPii:
	.zero		916


//--------------------- .nv.constant0._Z13histogram_optPhPii --------------------------
	.section	.nv.constant0._Z13histogram_optPhPii,"a",@progbits
	.sectionflags	@""
	.align	4
.nv.constant0._Z13histogram_optPhPii:
	.zero		916


//--------------------- .nv.constant0._Z9histogramPhPii --------------------------
	.section	.nv.constant0._Z9histogramPhPii,"a",@progbits
	.sectionflags	@""
	.align	4
.nv.constant0._Z9histogramPhPii:
	.zero		916


//--------------------- SYMBOLS --------------------------

	.type		.nv.reservedSmem.offset0,@object
	.size		.nv.reservedSmem.offset0,0x4
	.type		.nv.reservedSmem.cap,@object
	.size		.nv.reservedSmem.cap,0x4
